//
// Generated by NVIDIA NVVM Compiler
//
// Compiler Build ID: CL-36424714
// Cuda compilation tools, release 13.0, V13.0.88
// Based on NVVM 20.0.0
//

.version 9.0
.target sm_100
.address_size 64

	// .globl	_Z6renderPfii

.visible .entry _Z6renderPfii(
	.param .u64 .ptr .align 1 _Z6renderPfii_param_0,
	.param .u32 _Z6renderPfii_param_1,
	.param .u32 _Z6renderPfii_param_2
)
{
	.reg .pred 	%p<8>;
	.reg .b32 	%r<45>;
	.reg .b32 	%f<4>;
	.reg .b64 	%rd<17>;

	ld.param.u64 	%rd2, [_Z6renderPfii_param_0];
	ld.param.u32 	%r23, [_Z6renderPfii_param_1];
	ld.param.u32 	%r24, [_Z6renderPfii_param_2];
	cvta.to.global.u64 	%rd1, %rd2;
	mov.u32 	%r1, %tid.x;
	setp.lt.s32 	%p1, %r24, 1;
	@%p1 bra 	$L__BB0_9;
	cvt.rn.f32.u32 	%f2, %r1;
	add.s32 	%r26, %r23, -1;
	cvt.rn.f32.s32 	%f3, %r26;
	div.rn.f32 	%f1, %f2, %f3;
	and.b32  	%r2, %r24, 3;
	setp.lt.u32 	%p2, %r24, 4;
	mov.b32 	%r44, 0;
	@%p2 bra 	$L__BB0_4;
	and.b32  	%r44, %r24, 2147483644;
	neg.s32 	%r42, %r44;
	add.s32 	%r27, %r1, %r23;
	mul.lo.s32 	%r41, %r27, 3;
	mul.lo.s32 	%r6, %r23, 12;
	mul.lo.s32 	%r38, %r1, 3;
	mad.lo.s32 	%r40, %r23, 6, %r38;
	mad.lo.s32 	%r39, %r23, 9, %r38;
$L__BB0_3:
	.pragma "nounroll";
	mul.wide.s32 	%rd3, %r38, 4;
	add.s64 	%rd4, %rd1, %rd3;
	st.global.f32 	[%rd4], %f1;
	mov.b32 	%r28, 0;
	st.global.u32 	[%rd4+4], %r28;
	st.global.u32 	[%rd4+8], %r28;
	mul.wide.s32 	%rd5, %r41, 4;
	add.s64 	%rd6, %rd1, %rd5;
	st.global.f32 	[%rd6], %f1;
	st.global.u32 	[%rd6+4], %r28;
	st.global.u32 	[%rd6+8], %r28;
	mul.wide.s32 	%rd7, %r40, 4;
	add.s64 	%rd8, %rd1, %rd7;
	st.global.f32 	[%rd8], %f1;
	st.global.u32 	[%rd8+4], %r28;
	st.global.u32 	[%rd8+8], %r28;
	mul.wide.s32 	%rd9, %r39, 4;
	add.s64 	%rd10, %rd1, %rd9;
	st.global.f32 	[%rd10], %f1;
	st.global.u32 	[%rd10+4], %r28;
	st.global.u32 	[%rd10+8], %r28;
	add.s32 	%r42, %r42, 4;
	add.s32 	%r41, %r41, %r6;
	add.s32 	%r40, %r40, %r6;
	add.s32 	%r39, %r39, %r6;
	add.s32 	%r38, %r38, %r6;
	setp.ne.s32 	%p3, %r42, 0;
	@%p3 bra 	$L__BB0_3;
$L__BB0_4:
	setp.eq.s32 	%p4, %r2, 0;
	@%p4 bra 	$L__BB0_9;
	setp.eq.s32 	%p5, %r2, 1;
	@%p5 bra 	$L__BB0_7;
	mad.lo.s32 	%r29, %r44, %r23, %r1;
	mul.lo.s32 	%r30, %r29, 3;
	mul.wide.s32 	%rd11, %r30, 4;
	add.s64 	%rd12, %rd1, %rd11;
	st.global.f32 	[%rd12], %f1;
	mov.b32 	%r31, 0;
	st.global.u32 	[%rd12+4], %r31;
	st.global.u32 	[%rd12+8], %r31;
	add.s32 	%r32, %r29, %r23;
	mul.lo.s32 	%r33, %r32, 3;
	mul.wide.s32 	%rd13, %r33, 4;
	add.s64 	%rd14, %rd1, %rd13;
	st.global.f32 	[%rd14], %f1;
	st.global.u32 	[%rd14+4], %r31;
	st.global.u32 	[%rd14+8], %r31;
	add.s32 	%r44, %r44, 2;
$L__BB0_7:
	and.b32  	%r34, %r24, 1;
	setp.eq.b32 	%p6, %r34, 1;
	not.pred 	%p7, %p6;
	@%p7 bra 	$L__BB0_9;
	mad.lo.s32 	%r35, %r44, %r23, %r1;
	mul.lo.s32 	%r36, %r35, 3;
	mul.wide.s32 	%rd15, %r36, 4;
	add.s64 	%rd16, %rd1, %rd15;
	st.global.f32 	[%rd16], %f1;
	mov.b32 	%r37, 0;
	st.global.u32 	[%rd16+4], %r37;
	st.global.u32 	[%rd16+8], %r37;
$L__BB0_9:
	ret;

}


// ===== COMPILED SASS (sm_100) =====

	.target	sm_100

	.elftype	@"ET_EXEC"


//--------------------- .note.nv.tkinfo           --------------------------
	.section	.note.nv.tkinfo,"",@"SHT_NOTE"
	.sectionflags	@"SHF_NOTE_NV_TKINFO"
	.tkinfo
        /*0018*/ 	.word	0x00000002
        /*0030*/ 	.string	""
        /*0030*/ 	.string	"ptxas"
        /*0030*/ 	.string	"Cuda compilation tools, release 13.0, V13.0.88"
        /*0030*/ 	.string	"Build cuda_13.0.r13.0/compiler.36424714_0"
        /*0030*/ 	.string	"-arch sm_100 -m 64 "



//--------------------- .note.nv.cuinfo           --------------------------
	.section	.note.nv.cuinfo,"",@"SHT_NOTE"
	.sectionflags	@"SHF_NOTE_NV_CUINFO"
        /*0018*/ 	.short	0x0002
        /*001a*/ 	.short	0x0064
        /*001c*/ 	.short	0x0082
	.zero		2


//--------------------- .nv.info                  --------------------------
	.section	.nv.info,"",@"SHT_CUDA_INFO"
	.align	4


	//----- nvinfo : EIATTR_REGCOUNT
	.align		4
        /*0000*/ 	.byte	0x04, 0x2f
        /*0002*/ 	.short	(.L_1 - .L_0)
	.align		4
.L_0:
        /*0004*/ 	.word	index@(_Z6renderPfii)
        /*0008*/ 	.word	0x0000001a


	//----- nvinfo : EIATTR_FRAME_SIZE
	.align		4
.L_1:
        /*000c*/ 	.byte	0x04, 0x11
        /*000e*/ 	.short	(.L_3 - .L_2)
	.align		4
.L_2:
        /*0010*/ 	.word	index@($__internal_0_$__cuda_sm3x_div_rn_noftz_f32_slowpath)
        /*0014*/ 	.word	0x00000000


	//----- nvinfo : EIATTR_FRAME_SIZE
	.align		4
.L_3:
        /*0018*/ 	.byte	0x04, 0x11
        /*001a*/ 	.short	(.L_5 - .L_4)
	.align		4
.L_4:
        /*001c*/ 	.word	index@(_Z6renderPfii)
        /*0020*/ 	.word	0x00000000


	//----- nvinfo : EIATTR_MIN_STACK_SIZE
	.align		4
.L_5:
        /*0024*/ 	.byte	0x04, 0x12
        /*0026*/ 	.short	(.L_7 - .L_6)
	.align		4
.L_6:
        /*0028*/ 	.word	index@(_Z6renderPfii)
        /*002c*/ 	.word	0x00000000
.L_7:


//--------------------- .nv.compat                --------------------------
	.section	.nv.compat,"",@"SHT_CUDA_COMPAT_INFO"
	.align	4
        /*0000*/ 	.byte	0x02, 0x09, 0x00, 0x00, 0x02, 0x02, 0x01, 0x00, 0x02, 0x05, 0x05, 0x00, 0x03, 0x07, 0x01, 0x01
        /*0010*/ 	.byte	0x02, 0x03, 0x00, 0x00, 0x02, 0x06, 0x01, 0x00, 0x04, 0x0b, 0x08, 0x00, 0x01, 0x00, 0x00, 0x00
        /*0020*/ 	.byte	0x00, 0x00, 0x00, 0x00


//--------------------- .nv.info._Z6renderPfii    --------------------------
	.section	.nv.info._Z6renderPfii,"",@"SHT_CUDA_INFO"
	.sectionflags	@""
	.align	4


	//----- nvinfo : EIATTR_CUDA_API_VERSION
	.align		4
        /*0000*/ 	.byte	0x04, 0x37
        /*0002*/ 	.short	(.L_9 - .L_8)
.L_8:
        /*0004*/ 	.word	0x00000082


	//----- nvinfo : EIATTR_KPARAM_INFO
	.align		4
.L_9:
        /*0008*/ 	.byte	0x04, 0x17
        /*000a*/ 	.short	(.L_11 - .L_10)
.L_10:
        /*000c*/ 	.word	0x00000000
        /*0010*/ 	.short	0x0002
        /*0012*/ 	.short	0x000c
        /*0014*/ 	.byte	0x00, 0xf0, 0x11, 0x00


	//----- nvinfo : EIATTR_KPARAM_INFO
	.align		4
.L_11:
        /*0018*/ 	.byte	0x04, 0x17
        /*001a*/ 	.short	(.L_13 - .L_12)
.L_12:
        /*001c*/ 	.word	0x00000000
        /*0020*/ 	.short	0x0001
        /*0022*/ 	.short	0x0008
        /*0024*/ 	.byte	0x00, 0xf0, 0x11, 0x00


	//----- nvinfo : EIATTR_KPARAM_INFO
	.align		4
.L_13:
        /*0028*/ 	.byte	0x04, 0x17
        /*002a*/ 	.short	(.L_15 - .L_14)
.L_14:
        /*002c*/ 	.word	0x00000000
        /*0030*/ 	.short	0x0000
        /*0032*/ 	.short	0x0000
        /*0034*/ 	.byte	0x00, 0xf5, 0x21, 0x00


	//----- nvinfo : EIATTR_SPARSE_MMA_MASK
	.align		4
.L_15:
        /*0038*/ 	.byte	0x03, 0x50
        /*003a*/ 	.short	0x0000


	//----- nvinfo : EIATTR_MAXREG_COUNT
	.align		4
        /*003c*/ 	.byte	0x03, 0x1b
        /*003e*/ 	.short	0x00ff


	//----- nvinfo : EIATTR_MERCURY_ISA_VERSION
	.align		4
        /*0040*/ 	.byte	0x03, 0x5f
        /*0042*/ 	.short	0x0101


	//----- nvinfo : EIATTR_VRC_CTA_INIT_COUNT
	.align		4
        /*0044*/ 	.byte	0x02, 0x4a
	.zero		1
	.zero		1


	//----- nvinfo : EIATTR_EXIT_INSTR_OFFSETS
	.align		4
        /*0048*/ 	.byte	0x04, 0x1c
        /*004a*/ 	.short	(.L_17 - .L_16)


	//   ....[0]....
.L_16:
        /*004c*/ 	.word	0x00000030


	//   ....[1]....
        /*0050*/ 	.word	0x000003d0


	//   ....[2]....
        /*0054*/ 	.word	0x00000510


	//   ....[3]....
        /*0058*/ 	.word	0x000005a0


	//----- nvinfo : EIATTR_CRS_STACK_SIZE
	.align		4
.L_17:
        /*005c*/ 	.byte	0x04, 0x1e
        /*005e*/ 	.short	(.L_19 - .L_18)
.L_18:
        /*0060*/ 	.word	0x00000000


	//----- nvinfo : EIATTR_CBANK_PARAM_SIZE
	.align		4
.L_19:
        /*0064*/ 	.byte	0x03, 0x19
        /*0066*/ 	.short	0x0010


	//----- nvinfo : EIATTR_PARAM_CBANK
	.align		4
        /*0068*/ 	.byte	0x04, 0x0a
        /*006a*/ 	.short	(.L_21 - .L_20)
	.align		4
.L_20:
        /*006c*/ 	.word	index@(.nv.constant0._Z6renderPfii)
        /*0070*/ 	.short	0x0380
        /*0072*/ 	.short	0x0010


	//----- nvinfo : EIATTR_SW_WAR
	.align		4
.L_21:
        /*0074*/ 	.byte	0x04, 0x36
        /*0076*/ 	.short	(.L_23 - .L_22)
.L_22:
        /*0078*/ 	.word	0x00000008
.L_23:


//--------------------- .nv.callgraph             --------------------------
	.section	.nv.callgraph,"",@"SHT_CUDA_CALLGRAPH"
	.align	4
	.sectionentsize	8
	.align		4
        /*0000*/ 	.word	0x00000000
	.align		4
        /*0004*/ 	.word	0xffffffff
	.align		4
        /*0008*/ 	.word	0x00000000
	.align		4
        /*000c*/ 	.word	0xfffffffe
	.align		4
        /*0010*/ 	.word	0x00000000
	.align		4
        /*0014*/ 	.word	0xfffffffd
	.align		4
        /*0018*/ 	.word	0x00000000
	.align		4
        /*001c*/ 	.word	0xfffffffc


//--------------------- .text._Z6renderPfii       --------------------------
	.section	.text._Z6renderPfii,"ax",@progbits
	.align	128
        .global         _Z6renderPfii
        .type           _Z6renderPfii,@function
        .size           _Z6renderPfii,(.L_x_17 - _Z6renderPfii)
        .other          _Z6renderPfii,@"STO_CUDA_ENTRY STV_DEFAULT"
_Z6renderPfii:
.text._Z6renderPfii:
[----:B------:R-:W-:Y:S08]  /*0000*/  LDC R1, c[0x0][0x37c] ;  /* 0x0000df00ff017b82 */ /* 0x000ff00000000800 */
[----:B------:R-:W0:Y:S02]  /*0010*/  LDC R0, c[0x0][0x38c] ;  /* 0x0000e300ff007b82 */ /* 0x000e240000000800 */
[----:B0-----:R-:W-:-:S13]  /*0020*/  ISETP.GE.AND P0, PT, R0, 0x1, PT ;  /* 0x000000010000780c */ /* 0x001fda0003f06270 */
[----:B------:R-:W-:Y:S05]  /*0030*/  @!P0 EXIT ;  /* 0x000000000000894d */ /* 0x000fea0003800000 */
[----:B------:R-:W0:Y:S01]  /*0040*/  LDCU UR4, c[0x0][0x388] ;  /* 0x00007100ff0477ac */ /* 0x000e220008000800 */
[----:B------:R-:W1:Y:S01]  /*0050*/  S2R R2, SR_TID.X ;  /* 0x0000000000027919 */ /* 0x000e620000002100 */
[----:B------:R-:W-:Y:S01]  /*0060*/  BSSY.RECONVERGENT B0, `(.L_x_0) ;  /* 0x000000f000007945 */ /* 0x000fe20003800200 */
[----:B0-----:R-:W-:-:S06]  /*0070*/  UIADD3 UR4, UPT, UPT, UR4, -0x1, URZ ;  /* 0xffffffff04047890 */ /* 0x001fcc000fffe0ff */
[----:B------:R-:W-:-:S04]  /*0080*/  I2FP.F32.S32 R5, UR4 ;  /* 0x0000000400057c45 */ /* 0x000fc80008201400 */
[----:B------:R-:W0:Y:S01]  /*0090*/  MUFU.RCP R4, R5 ;  /* 0x0000000500047308 */ /* 0x000e220000001000 */
[----:B-1----:R-:W-:-:S07]  /*00a0*/  I2FP.F32.U32 R0, R2 ;  /* 0x0000000200007245 */ /* 0x002fce0000201000 */
[----:B------:R-:W1:Y:S01]  /*00b0*/  FCHK P0, R0, R5 ;  /* 0x0000000500007302 */ /* 0x000e620000000000 */
[----:B0-----:R-:W-:-:S04]  /*00c0*/  FFMA R3, -R5, R4, 1 ;  /* 0x3f80000005037423 */ /* 0x001fc80000000104 */
[----:B------:R-:W-:-:S04]  /*00d0*/  FFMA R3, R4, R3, R4 ;  /* 0x0000000304037223 */ /* 0x000fc80000000004 */
[----:B------:R-:W-:-:S04]  /*00e0*/  FFMA R4, R0, R3, RZ ;  /* 0x0000000300047223 */ /* 0x000fc800000000ff */
[----:B------:R-:W-:-:S04]  /*00f0*/  FFMA R6, -R5, R4, R0 ;  /* 0x0000000405067223 */ /* 0x000fc80000000100 */
[----:B------:R-:W-:Y:S01]  /*0100*/  FFMA R3, R3, R6, R4 ;  /* 0x0000000603037223 */ /* 0x000fe20000000004 */
[----:B-1----:R-:W-:Y:S06]  /*0110*/  @!P0 BRA `(.L_x_1) ;  /* 0x00000000000c8947 */ /* 0x002fec0003800000 */
[----:B------:R-:W-:-:S07]  /*0120*/  MOV R4, 0x140 ;  /* 0x0000014000047802 */ /* 0x000fce0000000f00 */
[----:B------:R-:W-:Y:S05]  /*0130*/  CALL.REL.NOINC `($__internal_0_$__cuda_sm3x_div_rn_noftz_f32_slowpath) ;  /* 0x00000004001c7944 */ /* 0x000fea0003c00000 */
[----:B------:R-:W-:-:S07]  /*0140*/  IMAD.MOV.U32 R3, RZ, RZ, R0 ;  /* 0x000000ffff037224 */ /* 0x000fce00078e0000 */
.L_x_1:
[----:B------:R-:W-:Y:S05]  /*0150*/  BSYNC.RECONVERGENT B0 ;  /* 0x0000000000007941 */ /* 0x000fea0003800200 */
.L_x_0:
[----:B------:R-:W0:Y:S01]  /*0160*/  LDC R16, c[0x0][0x38c] ;  /* 0x0000e300ff107b82 */ /* 0x000e220000000800 */
[----:B------:R-:W1:Y:S01]  /*0170*/  LDCU.64 UR4, c[0x0][0x358] ;  /* 0x00006b00ff0477ac */ /* 0x000e620008000a00 */
[----:B------:R-:W-:Y:S01]  /*0180*/  IMAD.MOV.U32 R5, RZ, RZ, RZ ;  /* 0x000000ffff057224 */ /* 0x000fe200078e00ff */
[C---:B0-----:R-:W-:Y:S02]  /*0190*/  ISETP.GE.U32.AND P0, PT, R16.reuse, 0x4, PT ;  /* 0x000000041000780c */ /* 0x041fe40003f06070 */
[----:B------:R-:W-:-:S04]  /*01a0*/  LOP3.LUT R20, R16, 0x3, RZ, 0xc0, !PT ;  /* 0x0000000310147812 */ /* 0x000fc800078ec0ff */
[----:B------:R-:W-:-:S07]  /*01b0*/  ISETP.NE.AND P1, PT, R20, RZ, PT ;  /* 0x000000ff1400720c */ /* 0x000fce0003f25270 */
[----:B-1----:R-:W-:Y:S06]  /*01c0*/  @!P0 BRA `(.L_x_2) ;  /* 0x0000000000808947 */ /* 0x002fec0003800000 */
[----:B------:R-:W0:Y:S01]  /*01d0*/  LDC R18, c[0x0][0x388] ;  /* 0x0000e200ff127b82 */ /* 0x000e220000000800 */
[----:B------:R-:W-:Y:S01]  /*01e0*/  LOP3.LUT R5, R16, 0x7ffffffc, RZ, 0xc0, !PT ;  /* 0x7ffffffc10057812 */ /* 0x000fe200078ec0ff */
[----:B------:R-:W-:-:S04]  /*01f0*/  IMAD R19, R2, 0x3, RZ ;  /* 0x0000000302137824 */ /* 0x000fc800078e02ff */
[----:B------:R-:W-:Y:S02]  /*0200*/  IMAD.MOV R4, RZ, RZ, -R5 ;  /* 0x000000ffff047224 */ /* 0x000fe400078e0a05 */
[----:B------:R-:W1:Y:S01]  /*0210*/  LDC.64 R6, c[0x0][0x380] ;  /* 0x0000e000ff067b82 */ /* 0x000e620000000a00 */
[----:B0-----:R-:W-:Y:S02]  /*0220*/  IMAD.IADD R0, R2, 0x1, R18 ;  /* 0x0000000102007824 */ /* 0x001fe400078e0212 */
[C-C-:B------:R-:W-:Y:S02]  /*0230*/  IMAD R21, R18.reuse, 0x6, R19.reuse ;  /* 0x0000000612157824 */ /* 0x140fe400078e0213 */
[----:B------:R-:W-:Y:S02]  /*0240*/  IMAD R23, R18, 0x9, R19 ;  /* 0x0000000912177824 */ /* 0x000fe400078e0213 */
[----:B------:R-:W-:-:S07]  /*0250*/  IMAD R17, R0, 0x3, RZ ;  /* 0x0000000300117824 */ /* 0x000fce00078e02ff */
.L_x_3:
[----:B------:R-:W-:Y:S02]  /*0260*/  VIADD R4, R4, 0x4 ;  /* 0x0000000404047836 */ /* 0x000fe40000000000 */
[----:B01----:R-:W-:-:S03]  /*0270*/  IMAD.WIDE R14, R19, 0x4, R6 ;  /* 0x00000004130e7825 */ /* 0x003fc600078e0206 */
[----:B------:R-:W-:Y:S01]  /*0280*/  ISETP.NE.AND P0, PT, R4, RZ, PT ;  /* 0x000000ff0400720c */ /* 0x000fe20003f05270 */
[--C-:B------:R-:W-:Y:S01]  /*0290*/  IMAD.WIDE R8, R17, 0x4, R6.reuse ;  /* 0x0000000411087825 */ /* 0x100fe200078e0206 */
[----:B------:R0:W-:Y:S03]  /*02a0*/  STG.E desc[UR4][R14.64], R3 ;  /* 0x000000030e007986 */ /* 0x0001e6000c101904 */
[--C-:B------:R-:W-:Y:S01]  /*02b0*/  IMAD.WIDE R10, R21, 0x4, R6.reuse ;  /* 0x00000004150a7825 */ /* 0x100fe200078e0206 */
[----:B------:R0:W-:Y:S03]  /*02c0*/  STG.E desc[UR4][R14.64+0x4], RZ ;  /* 0x000004ff0e007986 */ /* 0x0001e6000c101904 */
[----:B------:R-:W-:Y:S01]  /*02d0*/  IMAD.WIDE R12, R23, 0x4, R6 ;  /* 0x00000004170c7825 */ /* 0x000fe200078e0206 */
[----:B------:R0:W-:Y:S03]  /*02e0*/  STG.E desc[UR4][R14.64+0x8], RZ ;  /* 0x000008ff0e007986 */ /* 0x0001e6000c101904 */
[C---:B------:R-:W-:Y:S01]  /*02f0*/  IMAD R19, R18.reuse, 0xc, R19 ;  /* 0x0000000c12137824 */ /* 0x040fe200078e0213 */
[----:B------:R0:W-:Y:S01]  /*0300*/  STG.E desc[UR4][R8.64], R3 ;  /* 0x0000000308007986 */ /* 0x0001e2000c101904 */
[----:B------:R-:W-:-:S02]  /*0310*/  IMAD R17, R18, 0xc, R17 ;  /* 0x0000000c12117824 */ /* 0x000fc400078e0211 */
[C---:B------:R-:W-:Y:S01]  /*0320*/  IMAD R21, R18.reuse, 0xc, R21 ;  /* 0x0000000c12157824 */ /* 0x040fe200078e0215 */
[----:B------:R0:W-:Y:S01]  /*0330*/  STG.E desc[UR4][R8.64+0x4], RZ ;  /* 0x000004ff08007986 */ /* 0x0001e2000c101904 */
[----:B------:R-:W-:-:S03]  /*0340*/  IMAD R23, R18, 0xc, R23 ;  /* 0x0000000c12177824 */ /* 0x000fc600078e0217 */
[----:B------:R0:W-:Y:S04]  /*0350*/  STG.E desc[UR4][R8.64+0x8], RZ ;  /* 0x000008ff08007986 */ /* 0x0001e8000c101904 */
[----:B------:R0:W-:Y:S04]  /*0360*/  STG.E desc[UR4][R10.64], R3 ;  /* 0x000000030a007986 */ /* 0x0001e8000c101904 */
[----:B------:R0:W-:Y:S04]  /*0370*/  STG.E desc[UR4][R10.64+0x4], RZ ;  /* 0x000004ff0a007986 */ /* 0x0001e8000c101904 */
[----:B------:R0:W-:Y:S04]  /*0380*/  STG.E desc[UR4][R10.64+0x8], RZ ;  /* 0x000008ff0a007986 */ /* 0x0001e8000c101904 */
[----:B------:R0:W-:Y:S04]  /*0390*/  STG.E desc[UR4][R12.64], R3 ;  /* 0x000000030c007986 */ /* 0x0001e8000c101904 */
[----:B------:R0:W-:Y:S04]  /*03a0*/  STG.E desc[UR4][R12.64+0x4], RZ ;  /* 0x000004ff0c007986 */ /* 0x0001e8000c101904 */
[----:B------:R0:W-:Y:S01]  /*03b0*/  STG.E desc[UR4][R12.64+0x8], RZ ;  /* 0x000008ff0c007986 */ /* 0x0001e2000c101904 */
[----:B------:R-:W-:Y:S05]  /*03c0*/  @P0 BRA `(.L_x_3) ;  /* 0xfffffffc00a40947 */ /* 0x000fea000383ffff */
.L_x_2:
[----:B------:R-:W-:Y:S05]  /*03d0*/  @!P1 EXIT ;  /* 0x000000000000994d */ /* 0x000fea0003800000 */
[----:B------:R-:W-:Y:S02]  /*03e0*/  ISETP.NE.AND P0, PT, R20, 0x1, PT ;  /* 0x000000011400780c */ /* 0x000fe40003f05270 */
[----:B------:R-:W-:-:S04]  /*03f0*/  LOP3.LUT R0, R16, 0x1, RZ, 0xc0, !PT ;  /* 0x0000000110007812 */ /* 0x000fc800078ec0ff */
[----:B------:R-:W-:-:S07]  /*0400*/  ISETP.NE.U32.AND P1, PT, R0, 0x1, PT ;  /* 0x000000010000780c */ /* 0x000fce0003f25070 */
[----:B------:R-:W-:Y:S06]  /*0410*/  @!P0 BRA `(.L_x_4) ;  /* 0x00000000003c8947 */ /* 0x000fec0003800000 */
[----:B------:R-:W1:Y:S01]  /*0420*/  LDCU UR6, c[0x0][0x388] ;  /* 0x00007100ff0677ac */ /* 0x000e620008000800 */
[----:B0-----:R-:W0:Y:S01]  /*0430*/  LDC.64 R8, c[0x0][0x380] ;  /* 0x0000e000ff087b82 */ /* 0x001e220000000a00 */
[C---:B-1----:R-:W-:Y:S01]  /*0440*/  IMAD R0, R5.reuse, UR6, R2 ;  /* 0x0000000605007c24 */ /* 0x042fe2000f8e0202 */
[----:B------:R-:W-:-:S03]  /*0450*/  IADD3 R5, PT, PT, R5, 0x2, RZ ;  /* 0x0000000205057810 */ /* 0x000fc60007ffe0ff */
[C---:B------:R-:W-:Y:S02]  /*0460*/  VIADD R4, R0.reuse, UR6 ;  /* 0x0000000600047c36 */ /* 0x040fe40008000000 */
[----:B------:R-:W-:Y:S02]  /*0470*/  IMAD R7, R0, 0x3, RZ ;  /* 0x0000000300077824 */ /* 0x000fe400078e02ff */
[----:B------:R-:W-:Y:S02]  /*0480*/  IMAD R11, R4, 0x3, RZ ;  /* 0x00000003040b7824 */ /* 0x000fe400078e02ff */
[----:B0-----:R-:W-:-:S04]  /*0490*/  IMAD.WIDE R6, R7, 0x4, R8 ;  /* 0x0000000407067825 */ /* 0x001fc800078e0208 */
[----:B------:R-:W-:Y:S01]  /*04a0*/  IMAD.WIDE R8, R11, 0x4, R8 ;  /* 0x000000040b087825 */ /* 0x000fe200078e0208 */
[----:B------:R1:W-:Y:S04]  /*04b0*/  STG.E desc[UR4][R6.64], R3 ;  /* 0x0000000306007986 */ /* 0x0003e8000c101904 */
[----:B------:R1:W-:Y:S04]  /*04c0*/  STG.E desc[UR4][R6.64+0x4], RZ ;  /* 0x000004ff06007986 */ /* 0x0003e8000c101904 */
[----:B------:R1:W-:Y:S04]  /*04d0*/  STG.E desc[UR4][R6.64+0x8], RZ ;  /* 0x000008ff06007986 */ /* 0x0003e8000c101904 */
[----:B------:R1:W-:Y:S04]  /*04e0*/  STG.E desc[UR4][R8.64], R3 ;  /* 0x0000000308007986 */ /* 0x0003e8000c101904 */
[----:B------:R1:W-:Y:S04]  /*04f0*/  STG.E desc[UR4][R8.64+0x4], RZ ;  /* 0x000004ff08007986 */ /* 0x0003e8000c101904 */
[----:B------:R1:W-:Y:S02]  /*0500*/  STG.E desc[UR4][R8.64+0x8], RZ ;  /* 0x000008ff08007986 */ /* 0x0003e4000c101904 */
.L_x_4:
[----:B------:R-:W-:Y:S05]  /*0510*/  @P1 EXIT ;  /* 0x000000000000194d */ /* 0x000fea0003800000 */
[----:B------:R-:W2:Y:S01]  /*0520*/  LDCU UR6, c[0x0][0x388] ;  /* 0x00007100ff0677ac */ /* 0x000ea20008000800 */
[----:B-1----:R-:W1:Y:S01]  /*0530*/  LDC.64 R6, c[0x0][0x380] ;  /* 0x0000e000ff067b82 */ /* 0x002e620000000a00 */
[----:B--2---:R-:W-:-:S04]  /*0540*/  IMAD R2, R5, UR6, R2 ;  /* 0x0000000605027c24 */ /* 0x004fc8000f8e0202 */
[----:B------:R-:W-:-:S04]  /*0550*/  IMAD R5, R2, 0x3, RZ ;  /* 0x0000000302057824 */ /* 0x000fc800078e02ff */
[----:B-1----:R-:W-:-:S05]  /*0560*/  IMAD.WIDE R4, R5, 0x4, R6 ;  /* 0x0000000405047825 */ /* 0x002fca00078e0206 */
[----:B------:R-:W-:Y:S04]  /*0570*/  STG.E desc[UR4][R4.64], R3 ;  /* 0x0000000304007986 */ /* 0x000fe8000c101904 */
[----:B------:R-:W-:Y:S04]  /*0580*/  STG.E desc[UR4][R4.64+0x4], RZ ;  /* 0x000004ff04007986 */ /* 0x000fe8000c101904 */
[----:B------:R-:W-:Y:S01]  /*0590*/  STG.E desc[UR4][R4.64+0x8], RZ ;  /* 0x000008ff04007986 */ /* 0x000fe2000c101904 */
[----:B------:R-:W-:Y:S05]  /*05a0*/  EXIT ;  /* 0x000000000000794d */ /* 0x000fea0003800000 */
        .weak           $__internal_0_$__cuda_sm3x_div_rn_noftz_f32_slowpath
        .type           $__internal_0_$__cuda_sm3x_div_rn_noftz_f32_slowpath,@function
        .size           $__internal_0_$__cuda_sm3x_div_rn_noftz_f32_slowpath,(.L_x_17 - $__internal_0_$__cuda_sm3x_div_rn_noftz_f32_slowpath)
$__internal_0_$__cuda_sm3x_div_rn_noftz_f32_slowpath:
[----:B------:R-:W-:Y:S01]  /*05b0*/  SHF.R.U32.HI R6, RZ, 0x17, R5 ;  /* 0x00000017ff067819 */ /* 0x000fe20000011605 */
[----:B------:R-:W-:Y:S01]  /*05c0*/  BSSY.RECONVERGENT B1, `(.L_x_5) ;  /* 0x0000064000017945 */ /* 0x000fe20003800200 */
[--C-:B------:R-:W-:Y:S01]  /*05d0*/  SHF.R.U32.HI R3, RZ, 0x17, R0.reuse ;  /* 0x00000017ff037819 */ /* 0x100fe20000011600 */
[----:B------:R-:W-:Y:S01]  /*05e0*/  IMAD.MOV.U32 R8, RZ, RZ, R0 ;  /* 0x000000ffff087224 */ /* 0x000fe200078e0000 */
[----:B------:R-:W-:Y:S02]  /*05f0*/  LOP3.LUT R7, R6, 0xff, RZ, 0xc0, !PT ;  /* 0x000000ff06077812 */ /* 0x000fe400078ec0ff */
[----:B------:R-:W-:-:S03]  /*0600*/  LOP3.LUT R6, R3, 0xff, RZ, 0xc0, !PT ;  /* 0x000000ff03067812 */ /* 0x000fc600078ec0ff */
[----:B------:R-:W-:Y:S02]  /*0610*/  VIADD R11, R7, 0xffffffff ;  /* 0xffffffff070b7836 */ /* 0x000fe40000000000 */
[----:B------:R-:W-:-:S03]  /*0620*/  VIADD R10, R6, 0xffffffff ;  /* 0xffffffff060a7836 */ /* 0x000fc60000000000 */
[----:B------:R-:W-:-:S04]  /*0630*/  ISETP.GT.U32.AND P0, PT, R11, 0xfd, PT ;  /* 0x000000fd0b00780c */ /* 0x000fc80003f04070 */
[----:B------:R-:W-:-:S13]  /*0640*/  ISETP.GT.U32.OR P0, PT, R10, 0xfd, P0 ;  /* 0x000000fd0a00780c */ /* 0x000fda0000704470 */
[----:B------:R-:W-:Y:S01]  /*0650*/  @!P0 IMAD.MOV.U32 R9, RZ, RZ, RZ ;  /* 0x000000ffff098224 */ /* 0x000fe200078e00ff */
[----:B------:R-:W-:Y:S06]  /*0660*/  @!P0 BRA `(.L_x_6) ;  /* 0x0000000000608947 */ /* 0x000fec0003800000 */
[----:B------:R-:W-:Y:S02]  /*0670*/  FSETP.GTU.FTZ.AND P0, PT, |R0|, +INF , PT ;  /* 0x7f8000000000780b */ /* 0x000fe40003f1c200 */
[----:B------:R-:W-:Y:S02]  /*0680*/  FSETP.GTU.FTZ.AND P1, PT, |R5|, +INF , PT ;  /* 0x7f8000000500780b */ /* 0x000fe40003f3c200 */
[----:B------:R-:W-:Y:S02]  /*0690*/  MOV R3, R5 ;  /* 0x0000000500037202 */ /* 0x000fe40000000f00 */
[----:B------:R-:W-:-:S13]  /*06a0*/  PLOP3.LUT P0, PT, P0, P1, PT, 0xf8, 0x8f ;  /* 0x00000000008f781c */ /* 0x000fda0000703f70 */
[----:B------:R-:W-:Y:S05]  /*06b0*/  @P0 BRA `(.L_x_7) ;  /* 0x00000004004c0947 */ /* 0x000fea0003800000 */
[----:B------:R-:W-:-:S13]  /*06c0*/  LOP3.LUT P0, RZ, R5, 0x7fffffff, R8, 0xc8, !PT ;  /* 0x7fffffff05ff7812 */ /* 0x000fda000780c808 */
[----:B------:R-:W-:Y:S05]  /*06d0*/  @!P0 BRA `(.L_x_8) ;  /* 0x00000004003c8947 */ /* 0x000fea0003800000 */
[C---:B------:R-:W-:Y:S02]  /*06e0*/  FSETP.NEU.FTZ.AND P2, PT, |R0|.reuse, +INF , PT ;  /* 0x7f8000000000780b */ /* 0x040fe40003f5d200 */
[----:B------:R-:W-:Y:S02]  /*06f0*/  FSETP.NEU.FTZ.AND P1, PT, |R3|, +INF , PT ;  /* 0x7f8000000300780b */ /* 0x000fe40003f3d200 */
[----:B------:R-:W-:-:S11]  /*0700*/  FSETP.NEU.FTZ.AND P0, PT, |R0|, +INF , PT ;  /* 0x7f8000000000780b */ /* 0x000fd60003f1d200 */
[----:B------:R-:W-:Y:S05]  /*0710*/  @!P1 BRA !P2, `(.L_x_8) ;  /* 0x00000004002c9947 */ /* 0x000fea0005000000 */
[----:B------:R-:W-:-:S04]  /*0720*/  LOP3.LUT P2, RZ, R8, 0x7fffffff, RZ, 0xc0, !PT ;  /* 0x7fffffff08ff7812 */ /* 0x000fc8000784c0ff */
[----:B------:R-:W-:-:S13]  /*0730*/  PLOP3.LUT P1, PT, P1, P2, PT, 0x2f, 0xf2 ;  /* 0x0000000000f2781c */ /* 0x000fda0000f24577 */
[----:B------:R-:W-:Y:S05]  /*0740*/  @P1 BRA `(.L_x_9) ;  /* 0x0000000400181947 */ /* 0x000fea0003800000 */
[----:B------:R-:W-:-:S04]  /*0750*/  LOP3.LUT P1, RZ, R5, 0x7fffffff, RZ, 0xc0, !PT ;  /* 0x7fffffff05ff7812 */ /* 0x000fc8000782c0ff */
[----:B------:R-:W-:-:S13]  /*0760*/  PLOP3.LUT P0, PT, P0, P1, PT, 0x2f, 0xf2 ;  /* 0x0000000000f2781c */ /* 0x000fda0000702577 */
[----:B------:R-:W-:Y:S05]  /*0770*/  @P0 BRA `(.L_x_10) ;  /* 0x0000000400000947 */ /* 0x000fea0003800000 */
[----:B------:R-:W-:Y:S02]  /*0780*/  ISETP.GE.AND P0, PT, R10, RZ, PT ;  /* 0x000000ff0a00720c */ /* 0x000fe40003f06270 */
[----:B------:R-:W-:-:S11]  /*0790*/  ISETP.GE.AND P1, PT, R11, RZ, PT ;  /* 0x000000ff0b00720c */ /* 0x000fd60003f26270 */
[----:B------:R-:W-:Y:S02]  /*07a0*/  @P0 IMAD.MOV.U32 R9, RZ, RZ, RZ ;  /* 0x000000ffff090224 */ /* 0x000fe400078e00ff */
[----:B------:R-:W-:Y:S01]  /*07b0*/  @!P0 FFMA R8, R0, 1.84467440737095516160e+19, RZ ;  /* 0x5f80000000088823 */ /* 0x000fe200000000ff */
[----:B------:R-:W-:Y:S02]  /*07c0*/  @!P0 IMAD.MOV.U32 R9, RZ, RZ, -0x40 ;  /* 0xffffffc0ff098424 */ /* 0x000fe400078e00ff */
[----:B------:R-:W-:Y:S02]  /*07d0*/  @!P1 FFMA R5, R3, 1.84467440737095516160e+19, RZ ;  /* 0x5f80000003059823 */ /* 0x000fe400000000ff */
[----:B------:R-:W-:-:S07]  /*07e0*/  @!P1 VIADD R9, R9, 0x40 ;  /* 0x0000004009099836 */ /* 0x000fce0000000000 */
.L_x_6:
[----:B------:R-:W-:Y:S01]  /*07f0*/  LEA R0, R7, 0xc0800000, 0x17 ;  /* 0xc080000007007811 */ /* 0x000fe200078eb8ff */
[----:B------:R-:W-:Y:S01]  /*0800*/  BSSY.RECONVERGENT B2, `(.L_x_11) ;  /* 0x0000036000027945 */ /* 0x000fe20003800200 */
[----:B------:R-:W-:-:S03]  /*0810*/  IADD3 R6, PT, PT, R6, -0x7f, RZ ;  /* 0xffffff8106067810 */ /* 0x000fc60007ffe0ff */
[----:B------:R-:W-:Y:S02]  /*0820*/  IMAD.IADD R5, R5, 0x1, -R0 ;  /* 0x0000000105057824 */ /* 0x000fe400078e0a00 */
[C---:B------:R-:W-:Y:S01]  /*0830*/  IMAD R0, R6.reuse, -0x800000, R8 ;  /* 0xff80000006007824 */ /* 0x040fe200078e0208 */
[----:B------:R-:W-:Y:S01]  /*0840*/  IADD3 R6, PT, PT, R6, 0x7f, -R7 ;  /* 0x0000007f06067810 */ /* 0x000fe20007ffe807 */
[----:B------:R-:W0:Y:S01]  /*0850*/  MUFU.RCP R3, R5 ;  /* 0x0000000500037308 */ /* 0x000e220000001000 */
[----:B------:R-:W-:-:S03]  /*0860*/  FADD.FTZ R11, -R5, -RZ ;  /* 0x800000ff050b7221 */ /* 0x000fc60000010100 */
[----:B------:R-:W-:Y:S02]  /*0870*/  IMAD.IADD R6, R6, 0x1, R9 ;  /* 0x0000000106067824 */ /* 0x000fe400078e0209 */
[----:B0-----:R-:W-:-:S04]  /*0880*/  FFMA R10, R3, R11, 1 ;  /* 0x3f800000030a7423 */ /* 0x001fc8000000000b */
[----:B------:R-:W-:-:S04]  /*0890*/  FFMA R10, R3, R10, R3 ;  /* 0x0000000a030a7223 */ /* 0x000fc80000000003 */
[----:B------:R-:W-:-:S04]  /*08a0*/  FFMA R3, R0, R10, RZ ;  /* 0x0000000a00037223 */ /* 0x000fc800000000ff */
[----:B------:R-:W-:-:S04]  /*08b0*/  FFMA R8, R11, R3, R0 ;  /* 0x000000030b087223 */ /* 0x000fc80000000000 */
[----:B------:R-:W-:-:S04]  /*08c0*/  FFMA R13, R10, R8, R3 ;  /* 0x000000080a0d7223 */ /* 0x000fc80000000003 */
[----:B------:R-:W-:-:S04]  /*08d0*/  FFMA R8, R11, R13, R0 ;  /* 0x0000000d0b087223 */ /* 0x000fc80000000000 */
[----:B------:R-:W-:-:S05]  /*08e0*/  FFMA R0, R10, R8, R13 ;  /* 0x000000080a007223 */ /* 0x000fca000000000d */
[----:B------:R-:W-:-:S04]  /*08f0*/  SHF.R.U32.HI R3, RZ, 0x17, R0 ;  /* 0x00000017ff037819 */ /* 0x000fc80000011600 */
[----:B------:R-:W-:-:S05]  /*0900*/  LOP3.LUT R3, R3, 0xff, RZ, 0xc0, !PT ;  /* 0x000000ff03037812 */ /* 0x000fca00078ec0ff */
[----:B------:R-:W-:-:S04]  /*0910*/  IMAD.IADD R7, R3, 0x1, R6 ;  /* 0x0000000103077824 */ /* 0x000fc800078e0206 */
[----:B------:R-:W-:-:S05]  /*0920*/  VIADD R3, R7, 0xffffffff ;  /* 0xffffffff07037836 */ /* 0x000fca0000000000 */
[----:B------:R-:W-:-:S13]  /*0930*/  ISETP.GE.U32.AND P0, PT, R3, 0xfe, PT ;  /* 0x000000fe0300780c */ /* 0x000fda0003f06070 */
[----:B------:R-:W-:Y:S05]  /*0940*/  @!P0 BRA `(.L_x_12) ;  /* 0x0000000000808947 */ /* 0x000fea0003800000 */
[----:B------:R-:W-:-:S13]  /*0950*/  ISETP.GT.AND P0, PT, R7, 0xfe, PT ;  /* 0x000000fe0700780c */ /* 0x000fda0003f04270 */
[----:B------:R-:W-:Y:S05]  /*0960*/  @P0 BRA `(.L_x_13) ;  /* 0x00000000006c0947 */ /* 0x000fea0003800000 */
[----:B------:R-:W-:-:S13]  /*0970*/  ISETP.GE.AND P0, PT, R7, 0x1, PT ;  /* 0x000000010700780c */ /* 0x000fda0003f06270 */
[----:B------:R-:W-:Y:S05]  /*0980*/  @P0 BRA `(.L_x_14) ;  /* 0x0000000000740947 */ /* 0x000fea0003800000 */
[----:B------:R-:W-:Y:S02]  /*0990*/  ISETP.GE.AND P0, PT, R7, -0x18, PT ;  /* 0xffffffe80700780c */ /* 0x000fe40003f06270 */
[----:B------:R-:W-:-:S11]  /*09a0*/  LOP3.LUT R0, R0, 0x80000000, RZ, 0xc0, !PT ;  /* 0x8000000000007812 */ /* 0x000fd600078ec0ff */
[----:B------:R-:W-:Y:S05]  /*09b0*/  @!P0 BRA `(.L_x_14) ;  /* 0x0000000000688947 */ /* 0x000fea0003800000 */
[CCC-:B------:R-:W-:Y:S01]  /*09c0*/  FFMA.RZ R3, R10.reuse, R8.reuse, R13.reuse ;  /* 0x000000080a037223 */ /* 0x1c0fe2000000c00d */
[CCC-:B------:R-:W-:Y:S01]  /*09d0*/  FFMA.RM R6, R10.reuse, R8.reuse, R13.reuse ;  /* 0x000000080a067223 */ /* 0x1c0fe2000000400d */
[C---:B------:R-:W-:Y:S02]  /*09e0*/  ISETP.NE.AND P2, PT, R7.reuse, RZ, PT ;  /* 0x000000ff0700720c */ /* 0x040fe40003f45270 */
[----:B------:R-:W-:Y:S02]  /*09f0*/  ISETP.NE.AND P1, PT, R7, RZ, PT ;  /* 0x000000ff0700720c */ /* 0x000fe40003f25270 */
[----:B------:R-:W-:Y:S01]  /*0a00*/  LOP3.LUT R5, R3, 0x7fffff, RZ, 0xc0, !PT ;  /* 0x007fffff03057812 */ /* 0x000fe200078ec0ff */
[----:B------:R-:W-:Y:S01]  /*0a10*/  FFMA.RP R3, R10, R8, R13 ;  /* 0x000000080a037223 */ /* 0x000fe2000000800d */
[C---:B------:R-:W-:Y:S01]  /*0a20*/  VIADD R8, R7.reuse, 0x20 ;  /* 0x0000002007087836 */ /* 0x040fe20000000000 */
[----:B------:R-:W-:Y:S02]  /*0a30*/  IADD3 R7, PT, PT, -R7, RZ, RZ ;  /* 0x000000ff07077210 */ /* 0x000fe40007ffe1ff */
[----:B------:R-:W-:-:S02]  /*0a40*/  LOP3.LUT R5, R5, 0x800000, RZ, 0xfc, !PT ;  /* 0x0080000005057812 */ /* 0x000fc400078efcff */
[----:B------:R-:W-:Y:S02]  /*0a50*/  FSETP.NEU.FTZ.AND P0, PT, R3, R6, PT ;  /* 0x000000060300720b */ /* 0x000fe40003f1d000 */
[----:B------:R-:W-:Y:S02]  /*0a60*/  SHF.L.U32 R8, R5, R8, RZ ;  /* 0x0000000805087219 */ /* 0x000fe400000006ff */
[----:B------:R-:W-:Y:S02]  /*0a70*/  SEL R6, R7, RZ, P2 ;  /* 0x000000ff07067207 */ /* 0x000fe40001000000 */
[----:B------:R-:W-:Y:S02]  /*0a80*/  ISETP.NE.AND P1, PT, R8, RZ, P1 ;  /* 0x000000ff0800720c */ /* 0x000fe40000f25270 */
[----:B------:R-:W-:Y:S02]  /*0a90*/  SHF.R.U32.HI R6, RZ, R6, R5 ;  /* 0x00000006ff067219 */ /* 0x000fe40000011605 */
[----:B------:R-:W-:-:S02]  /*0aa0*/  PLOP3.LUT P0, PT, P0, P1, PT, 0xf8, 0x8f ;  /* 0x00000000008f781c */ /* 0x000fc40000703f70 */
[----:B------:R-:W-:Y:S02]  /*0ab0*/  SHF.R.U32.HI R8, RZ, 0x1, R6 ;  /* 0x00000001ff087819 */ /* 0x000fe40000011606 */
[----:B------:R-:W-:-:S04]  /*0ac0*/  SEL R3, RZ, 0x1, !P0 ;  /* 0x00000001ff037807 */ /* 0x000fc80004000000 */
[----:B------:R-:W-:-:S04]  /*0ad0*/  LOP3.LUT R3, R3, 0x1, R8, 0xf8, !PT ;  /* 0x0000000103037812 */ /* 0x000fc800078ef808 */
[----:B------:R-:W-:-:S05]  /*0ae0*/  LOP3.LUT R3, R3, R6, RZ, 0xc0, !PT ;  /* 0x0000000603037212 */ /* 0x000fca00078ec0ff */
[----:B------:R-:W-:-:S05]  /*0af0*/  IMAD.IADD R3, R8, 0x1, R3 ;  /* 0x0000000108037824 */ /* 0x000fca00078e0203 */
[----:B------:R-:W-:Y:S01]  /*0b00*/  LOP3.LUT R0, R3, R0, RZ, 0xfc, !PT ;  /* 0x0000000003007212 */ /* 0x000fe200078efcff */
[----:B------:R-:W-:Y:S06]  /*0b10*/  BRA `(.L_x_14) ;  /* 0x0000000000107947 */ /* 0x000fec0003800000 */
.L_x_13:
[----:B------:R-:W-:-:S04]  /*0b20*/  LOP3.LUT R0, R0, 0x80000000, RZ, 0xc0, !PT ;  /* 0x8000000000007812 */ /* 0x000fc800078ec0ff */
[----:B------:R-:W-:Y:S01]  /*0b30*/  LOP3.LUT R0, R0, 0x7f800000, RZ, 0xfc, !PT ;  /* 0x7f80000000007812 */ /* 0x000fe200078efcff */
[----:B------:R-:W-:Y:S06]  /*0b40*/  BRA `(.L_x_14) ;  /* 0x0000000000047947 */ /* 0x000fec0003800000 */
.L_x_12:
[----:B------:R-:W-:-:S07]  /*0b50*/  IMAD R0, R6, 0x800000, R0 ;  /* 0x0080000006007824 */ /* 0x000fce00078e0200 */
.L_x_14:
[----:B------:R-:W-:Y:S05]  /*0b60*/  BSYNC.RECONVERGENT B2 ;  /* 0x0000000000027941 */ /* 0x000fea0003800200 */
.L_x_11:
[----:B------:R-:W-:Y:S05]  /*0b70*/  BRA `(.L_x_15) ;  /* 0x0000000000207947 */ /* 0x000fea0003800000 */
.L_x_10:
[----:B------:R-:W-:-:S04]  /*0b80*/  LOP3.LUT R0, R5, 0x80000000, R8, 0x48, !PT ;  /* 0x8000000005007812 */ /* 0x000fc800078e4808 */
[----:B------:R-:W-:Y:S01]  /*0b90*/  LOP3.LUT R0, R0, 0x7f800000, RZ, 0xfc, !PT ;  /* 0x7f80000000007812 */ /* 0x000fe200078efcff */
[----:B------:R-:W-:Y:S06]  /*0ba0*/  BRA `(.L_x_15) ;  /* 0x0000000000147947 */ /* 0x000fec0003800000 */
.L_x_9:
[----:B------:R-:W-:Y:S01]  /*0bb0*/  LOP3.LUT R0, R5, 0x80000000, R8, 0x48, !PT ;  /* 0x8000000005007812 */ /* 0x000fe200078e4808 */
[----:B------:R-:W-:Y:S06]  /*0bc0*/  BRA `(.L_x_15) ;  /* 0x00000000000c7947 */ /* 0x000fec0003800000 */
.L_x_8:
[----:B------:R-:W0:Y:S01]  /*0bd0*/  MUFU.RSQ R0, -QNAN ;  /* 0xffc0000000007908 */ /* 0x000e220000001400 */
[----:B------:R-:W-:Y:S05]  /*0be0*/  BRA `(.L_x_15) ;  /* 0x0000000000047947 */ /* 0x000fea0003800000 */
.L_x_7:
[----:B------:R-:W-:-:S07]  /*0bf0*/  FADD.FTZ R0, R0, R3 ;  /* 0x0000000300007221 */ /* 0x000fce0000010000 */
.L_x_15:
[----:B------:R-:W-:Y:S05]  /*0c00*/  BSYNC.RECONVERGENT B1 ;  /* 0x0000000000017941 */ /* 0x000fea0003800200 */
.L_x_5:
[----:B------:R-:W-:-:S04]  /*0c10*/  IMAD.MOV.U32 R5, RZ, RZ, 0x0 ;  /* 0x00000000ff057424 */ /* 0x000fc800078e00ff */
[----:B0-----:R-:W-:Y:S05]  /*0c20*/  RET.REL.NODEC R4 `(_Z6renderPfii) ;  /* 0xfffffff004f47950 */ /* 0x001fea0003c3ffff */
.L_x_16:
[----:B------:R-:W-:-:S00]  /*0c30*/  BRA `(.L_x_16) ;  /* 0xfffffffc00fc7947 */ /* 0x000fc0000383ffff */
[----:B------:R-:W-:-:S00]  /*0c40*/  NOP ;  /* 0x0000000000007918 */ /* 0x000fc00000000000 */
        /* <DEDUP_REMOVED lines=11> */
.L_x_17:


//--------------------- .nv.shared.reserved.0     --------------------------
	.section	.nv.shared.reserved.0,"aw",@nobits
	.weak		__nv_reservedSMEM_offset_0_alias
	.size		__nv_reservedSMEM_offset_0_alias, 0, 64
	.other		__nv_reservedSMEM_offset_0_alias,@"STO_CUDA_RESERVED_SHARED STV_DEFAULT"
__nv_reservedSMEM_offset_0_alias:
	.zero		0
	.zero		64


//--------------------- .nv.constant0._Z6renderPfii --------------------------
	.section	.nv.constant0._Z6renderPfii,"a",@progbits
	.sectionflags	@""
	.align	4
.nv.constant0._Z6renderPfii:
	.zero		912


//--------------------- SYMBOLS --------------------------

	.type		.nv.reservedSmem.offset0,@object
	.size		.nv.reservedSmem.offset0,0x4
